//
// Generated by NVIDIA NVVM Compiler
//
// Compiler Build ID: CL-36424714
// Cuda compilation tools, release 13.0, V13.0.88
// Based on NVVM 20.0.0
//

.version 9.0
.target sm_100
.address_size 64

	// .globl	_Z19step_kernel_mod_devmmfPKfPf

.visible .entry _Z19step_kernel_mod_devmmfPKfPf(
	.param .u64 _Z19step_kernel_mod_devmmfPKfPf_param_0,
	.param .u64 _Z19step_kernel_mod_devmmfPKfPf_param_1,
	.param .f32 _Z19step_kernel_mod_devmmfPKfPf_param_2,
	.param .u64 .ptr .align 1 _Z19step_kernel_mod_devmmfPKfPf_param_3,
	.param .u64 .ptr .align 1 _Z19step_kernel_mod_devmmfPKfPf_param_4
)
{
	.reg .pred 	%p<7>;
	.reg .b32 	%r<12>;
	.reg .b32 	%f<14>;
	.reg .b64 	%rd<29>;

	ld.param.u64 	%rd2, [_Z19step_kernel_mod_devmmfPKfPf_param_0];
	ld.param.u64 	%rd3, [_Z19step_kernel_mod_devmmfPKfPf_param_1];
	ld.param.f32 	%f1, [_Z19step_kernel_mod_devmmfPKfPf_param_2];
	ld.param.u64 	%rd4, [_Z19step_kernel_mod_devmmfPKfPf_param_3];
	ld.param.u64 	%rd5, [_Z19step_kernel_mod_devmmfPKfPf_param_4];
	mov.u32 	%r3, %ctaid.x;
	mov.u32 	%r4, %ntid.x;
	mov.u32 	%r5, %tid.x;
	mad.lo.s32 	%r1, %r3, %r4, %r5;
	mov.u32 	%r6, %ctaid.y;
	mov.u32 	%r7, %ntid.y;
	mov.u32 	%r8, %tid.y;
	mad.lo.s32 	%r2, %r6, %r7, %r8;
	setp.lt.s32 	%p1, %r1, 1;
	cvt.s64.s32 	%rd6, %r1;
	add.s64 	%rd7, %rd2, -1;
	setp.le.u64 	%p2, %rd7, %rd6;
	or.pred  	%p3, %p1, %p2;
	@%p3 bra 	$L__BB0_3;
	setp.eq.s32 	%p4, %r2, 0;
	cvt.u64.u32 	%rd1, %r2;
	add.s64 	%rd8, %rd3, -1;
	setp.le.u64 	%p5, %rd8, %rd1;
	or.pred  	%p6, %p4, %p5;
	@%p6 bra 	$L__BB0_3;
	cvta.to.global.u64 	%rd9, %rd4;
	mul.lo.s64 	%rd10, %rd2, %rd1;
	cvt.u64.u32 	%rd11, %r1;
	add.s64 	%rd12, %rd10, %rd11;
	add.s32 	%r9, %r1, -1;
	cvt.u64.u32 	%rd13, %r9;
	add.s64 	%rd14, %rd10, %rd13;
	add.s32 	%r10, %r2, -1;
	cvt.u64.u32 	%rd15, %r10;
	mad.lo.s64 	%rd16, %rd2, %rd15, %rd11;
	add.s32 	%r11, %r2, 1;
	cvt.u64.u32 	%rd17, %r11;
	mad.lo.s64 	%rd18, %rd2, %rd17, %rd11;
	shl.b64 	%rd19, %rd12, 2;
	add.s64 	%rd20, %rd9, %rd19;
	ld.global.f32 	%f2, [%rd20+4];
	ld.global.f32 	%f3, [%rd20];
	add.f32 	%f4, %f3, %f3;
	sub.f32 	%f5, %f2, %f4;
	shl.b64 	%rd21, %rd14, 2;
	add.s64 	%rd22, %rd9, %rd21;
	ld.global.f32 	%f6, [%rd22];
	add.f32 	%f7, %f6, %f5;
	shl.b64 	%rd23, %rd18, 2;
	add.s64 	%rd24, %rd9, %rd23;
	ld.global.f32 	%f8, [%rd24];
	sub.f32 	%f9, %f8, %f4;
	shl.b64 	%rd25, %rd16, 2;
	add.s64 	%rd26, %rd9, %rd25;
	ld.global.f32 	%f10, [%rd26];
	add.f32 	%f11, %f10, %f9;
	add.f32 	%f12, %f7, %f11;
	fma.rn.f32 	%f13, %f1, %f12, %f3;
	cvta.to.global.u64 	%rd27, %rd5;
	add.s64 	%rd28, %rd27, %rd19;
	st.global.f32 	[%rd28], %f13;
$L__BB0_3:
	ret;

}


// ===== COMPILED SASS (sm_100) =====

	.target	sm_100

	.elftype	@"ET_EXEC"


//--------------------- .note.nv.tkinfo           --------------------------
	.section	.note.nv.tkinfo,"",@"SHT_NOTE"
	.sectionflags	@"SHF_NOTE_NV_TKINFO"
	.tkinfo
        /*0018*/ 	.word	0x00000002
        /*0030*/ 	.string	""
        /*0030*/ 	.string	"ptxas"
        /*0030*/ 	.string	"Cuda compilation tools, release 13.0, V13.0.88"
        /*0030*/ 	.string	"Build cuda_13.0.r13.0/compiler.36424714_0"
        /*0030*/ 	.string	"-arch sm_100 -m 64 "



//--------------------- .note.nv.cuinfo           --------------------------
	.section	.note.nv.cuinfo,"",@"SHT_NOTE"
	.sectionflags	@"SHF_NOTE_NV_CUINFO"
        /*0018*/ 	.short	0x0002
        /*001a*/ 	.short	0x0064
        /*001c*/ 	.short	0x0082
	.zero		2


//--------------------- .nv.info                  --------------------------
	.section	.nv.info,"",@"SHT_CUDA_INFO"
	.align	4


	//----- nvinfo : EIATTR_REGCOUNT
	.align		4
        /*0000*/ 	.byte	0x04, 0x2f
        /*0002*/ 	.short	(.L_1 - .L_0)
	.align		4
.L_0:
        /*0004*/ 	.word	index@(_Z19step_kernel_mod_devmmfPKfPf)
        /*0008*/ 	.word	0x00000014


	//----- nvinfo : EIATTR_FRAME_SIZE
	.align		4
.L_1:
        /*000c*/ 	.byte	0x04, 0x11
        /*000e*/ 	.short	(.L_3 - .L_2)
	.align		4
.L_2:
        /*0010*/ 	.word	index@(_Z19step_kernel_mod_devmmfPKfPf)
        /*0014*/ 	.word	0x00000000


	//----- nvinfo : EIATTR_MIN_STACK_SIZE
	.align		4
.L_3:
        /*0018*/ 	.byte	0x04, 0x12
        /*001a*/ 	.short	(.L_5 - .L_4)
	.align		4
.L_4:
        /*001c*/ 	.word	index@(_Z19step_kernel_mod_devmmfPKfPf)
        /*0020*/ 	.word	0x00000000
.L_5:


//--------------------- .nv.compat                --------------------------
	.section	.nv.compat,"",@"SHT_CUDA_COMPAT_INFO"
	.align	4
        /*0000*/ 	.byte	0x02, 0x09, 0x00, 0x00, 0x02, 0x02, 0x01, 0x00, 0x02, 0x05, 0x05, 0x00, 0x03, 0x07, 0x01, 0x01
        /*0010*/ 	.byte	0x02, 0x03, 0x00, 0x00, 0x02, 0x06, 0x01, 0x00, 0x04, 0x0b, 0x08, 0x00, 0x09, 0x00, 0x00, 0x00
        /*0020*/ 	.byte	0x00, 0x00, 0x00, 0x00


//--------------------- .nv.info._Z19step_kernel_mod_devmmfPKfPf --------------------------
	.section	.nv.info._Z19step_kernel_mod_devmmfPKfPf,"",@"SHT_CUDA_INFO"
	.sectionflags	@""
	.align	4


	//----- nvinfo : EIATTR_CUDA_API_VERSION
	.align		4
        /*0000*/ 	.byte	0x04, 0x37
        /*0002*/ 	.short	(.L_7 - .L_6)
.L_6:
        /*0004*/ 	.word	0x00000082


	//----- nvinfo : EIATTR_KPARAM_INFO
	.align		4
.L_7:
        /*0008*/ 	.byte	0x04, 0x17
        /*000a*/ 	.short	(.L_9 - .L_8)
.L_8:
        /*000c*/ 	.word	0x00000000
        /*0010*/ 	.short	0x0004
        /*0012*/ 	.short	0x0020
        /*0014*/ 	.byte	0x00, 0xf5, 0x21, 0x00


	//----- nvinfo : EIATTR_KPARAM_INFO
	.align		4
.L_9:
        /*0018*/ 	.byte	0x04, 0x17
        /*001a*/ 	.short	(.L_11 - .L_10)
.L_10:
        /*001c*/ 	.word	0x00000000
        /*0020*/ 	.short	0x0003
        /*0022*/ 	.short	0x0018
        /*0024*/ 	.byte	0x00, 0xf5, 0x21, 0x00


	//----- nvinfo : EIATTR_KPARAM_INFO
	.align		4
.L_11:
        /*0028*/ 	.byte	0x04, 0x17
        /*002a*/ 	.short	(.L_13 - .L_12)
.L_12:
        /*002c*/ 	.word	0x00000000
        /*0030*/ 	.short	0x0002
        /*0032*/ 	.short	0x0010
        /*0034*/ 	.byte	0x00, 0xf0, 0x11, 0x00


	//----- nvinfo : EIATTR_KPARAM_INFO
	.align		4
.L_13:
        /*0038*/ 	.byte	0x04, 0x17
        /*003a*/ 	.short	(.L_15 - .L_14)
.L_14:
        /*003c*/ 	.word	0x00000000
        /*0040*/ 	.short	0x0001
        /*0042*/ 	.short	0x0008
        /*0044*/ 	.byte	0x00, 0xf0, 0x21, 0x00


	//----- nvinfo : EIATTR_KPARAM_INFO
	.align		4
.L_15:
        /*0048*/ 	.byte	0x04, 0x17
        /*004a*/ 	.short	(.L_17 - .L_16)
.L_16:
        /*004c*/ 	.word	0x00000000
        /*0050*/ 	.short	0x0000
        /*0052*/ 	.short	0x0000
        /*0054*/ 	.byte	0x00, 0xf0, 0x21, 0x00


	//----- nvinfo : EIATTR_SPARSE_MMA_MASK
	.align		4
.L_17:
        /*0058*/ 	.byte	0x03, 0x50
        /*005a*/ 	.short	0x0000


	//----- nvinfo : EIATTR_MAXREG_COUNT
	.align		4
        /*005c*/ 	.byte	0x03, 0x1b
        /*005e*/ 	.short	0x00ff


	//----- nvinfo : EIATTR_MERCURY_ISA_VERSION
	.align		4
        /*0060*/ 	.byte	0x03, 0x5f
        /*0062*/ 	.short	0x0101


	//----- nvinfo : EIATTR_VRC_CTA_INIT_COUNT
	.align		4
        /*0064*/ 	.byte	0x02, 0x4a
	.zero		1
	.zero		1


	//----- nvinfo : EIATTR_EXIT_INSTR_OFFSETS
	.align		4
        /*0068*/ 	.byte	0x04, 0x1c
        /*006a*/ 	.short	(.L_19 - .L_18)


	//   ....[0]....
.L_18:
        /*006c*/ 	.word	0x00000110


	//   ....[1]....
        /*0070*/ 	.word	0x00000190


	//   ....[2]....
        /*0074*/ 	.word	0x00000450


	//----- nvinfo : EIATTR_CBANK_PARAM_SIZE
	.align		4
.L_19:
        /*0078*/ 	.byte	0x03, 0x19
        /*007a*/ 	.short	0x0028


	//----- nvinfo : EIATTR_PARAM_CBANK
	.align		4
        /*007c*/ 	.byte	0x04, 0x0a
        /*007e*/ 	.short	(.L_21 - .L_20)
	.align		4
.L_20:
        /*0080*/ 	.word	index@(.nv.constant0._Z19step_kernel_mod_devmmfPKfPf)
        /*0084*/ 	.short	0x0380
        /*0086*/ 	.short	0x0028


	//----- nvinfo : EIATTR_SW_WAR
	.align		4
.L_21:
        /*0088*/ 	.byte	0x04, 0x36
        /*008a*/ 	.short	(.L_23 - .L_22)
.L_22:
        /*008c*/ 	.word	0x00000008
.L_23:


//--------------------- .nv.callgraph             --------------------------
	.section	.nv.callgraph,"",@"SHT_CUDA_CALLGRAPH"
	.align	4
	.sectionentsize	8
	.align		4
        /*0000*/ 	.word	0x00000000
	.align		4
        /*0004*/ 	.word	0xffffffff
	.align		4
        /*0008*/ 	.word	0x00000000
	.align		4
        /*000c*/ 	.word	0xfffffffe
	.align		4
        /*0010*/ 	.word	0x00000000
	.align		4
        /*0014*/ 	.word	0xfffffffd
	.align		4
        /*0018*/ 	.word	0x00000000
	.align		4
        /*001c*/ 	.word	0xfffffffc


//--------------------- .text._Z19step_kernel_mod_devmmfPKfPf --------------------------
	.section	.text._Z19step_kernel_mod_devmmfPKfPf,"ax",@progbits
	.align	128
        .global         _Z19step_kernel_mod_devmmfPKfPf
        .type           _Z19step_kernel_mod_devmmfPKfPf,@function
        .size           _Z19step_kernel_mod_devmmfPKfPf,(.L_x_1 - _Z19step_kernel_mod_devmmfPKfPf)
        .other          _Z19step_kernel_mod_devmmfPKfPf,@"STO_CUDA_ENTRY STV_DEFAULT"
_Z19step_kernel_mod_devmmfPKfPf:
.text._Z19step_kernel_mod_devmmfPKfPf:
[----:B------:R-:W-:Y:S01]  /*0000*/  LDC R1, c[0x0][0x37c] ;  /* 0x0000df00ff017b82 */ /* 0x000fe20000000800 */
[----:B------:R-:W0:Y:S07]  /*0010*/  S2R R7, SR_TID.X ;  /* 0x0000000000077919 */ /* 0x000e2e0000002100 */
[----:B------:R-:W0:Y:S01]  /*0020*/  S2UR UR4, SR_CTAID.X ;  /* 0x00000000000479c3 */ /* 0x000e220000002500 */
[----:B------:R-:W1:Y:S01]  /*0030*/  LDCU.64 UR8, c[0x0][0x380] ;  /* 0x00007000ff0877ac */ /* 0x000e620008000a00 */
[----:B------:R-:W2:Y:S06]  /*0040*/  S2R R0, SR_TID.Y ;  /* 0x0000000000007919 */ /* 0x000eac0000002200 */
[----:B------:R-:W0:Y:S08]  /*0050*/  LDC R6, c[0x0][0x360] ;  /* 0x0000d800ff067b82 */ /* 0x000e300000000800 */
[----:B------:R-:W2:Y:S01]  /*0060*/  S2UR UR5, SR_CTAID.Y ;  /* 0x00000000000579c3 */ /* 0x000ea20000002600 */
[----:B-1----:R-:W-:-:S07]  /*0070*/  UIADD3 UR6, UP0, UPT, UR8, -0x1, URZ ;  /* 0xffffffff08067890 */ /* 0x002fce000ff1e0ff */
[----:B------:R-:W2:Y:S01]  /*0080*/  LDC R9, c[0x0][0x364] ;  /* 0x0000d900ff097b82 */ /* 0x000ea20000000800 */
[----:B0-----:R-:W-:Y:S01]  /*0090*/  IMAD R6, R6, UR4, R7 ;  /* 0x0000000406067c24 */ /* 0x001fe2000f8e0207 */
[----:B------:R-:W-:-:S04]  /*00a0*/  UIADD3.X UR4, UPT, UPT, UR9, -0x1, URZ, UP0, !UPT ;  /* 0xffffffff09047890 */ /* 0x000fc800087fe4ff */
[----:B------:R-:W-:Y:S02]  /*00b0*/  ISETP.LT.U32.AND P0, PT, R6, UR6, PT ;  /* 0x0000000606007c0c */ /* 0x000fe4000bf01070 */
[----:B------:R-:W-:Y:S01]  /*00c0*/  IMAD.U32 R3, RZ, RZ, UR4 ;  /* 0x00000004ff037e24 */ /* 0x000fe2000f8e00ff */
[----:B------:R-:W-:-:S04]  /*00d0*/  SHF.R.S32.HI R2, RZ, 0x1f, R6 ;  /* 0x0000001fff027819 */ /* 0x000fc80000011406 */
[----:B------:R-:W-:-:S04]  /*00e0*/  ISETP.GT.U32.AND.EX P0, PT, R3, R2, PT, P0 ;  /* 0x000000020300720c */ /* 0x000fc80003f04100 */
[----:B------:R-:W-:Y:S01]  /*00f0*/  ISETP.LT.OR P0, PT, R6, 0x1, !P0 ;  /* 0x000000010600780c */ /* 0x000fe20004701670 */
[----:B--2---:R-:W-:-:S12]  /*0100*/  IMAD R9, R9, UR5, R0 ;  /* 0x0000000509097c24 */ /* 0x004fd8000f8e0200 */
[----:B------:R-:W-:Y:S05]  /*0110*/  @P0 EXIT ;  /* 0x000000000000094d */ /* 0x000fea0003800000 */
[----:B------:R-:W0:Y:S02]  /*0120*/  LDCU.64 UR4, c[0x0][0x388] ;  /* 0x00007100ff0477ac */ /* 0x000e240008000a00 */
[----:B0-----:R-:W-:-:S04]  /*0130*/  UIADD3 UR4, UP0, UPT, UR4, -0x1, URZ ;  /* 0xffffffff04047890 */ /* 0x001fc8000ff1e0ff */
[----:B------:R-:W-:Y:S02]  /*0140*/  UIADD3.X UR5, UPT, UPT, UR5, -0x1, URZ, UP0, !UPT ;  /* 0xffffffff05057890 */ /* 0x000fe400087fe4ff */
[----:B------:R-:W-:-:S04]  /*0150*/  ISETP.LT.U32.AND P0, PT, R9, UR4, PT ;  /* 0x0000000409007c0c */ /* 0x000fc8000bf01070 */
[----:B------:R-:W-:-:S05]  /*0160*/  IMAD.U32 R0, RZ, RZ, UR5 ;  /* 0x00000005ff007e24 */ /* 0x000fca000f8e00ff */
[----:B------:R-:W-:-:S04]  /*0170*/  ISETP.GT.U32.AND.EX P0, PT, R0, RZ, PT, P0 ;  /* 0x000000ff0000720c */ /* 0x000fc80003f04100 */
[----:B------:R-:W-:-:S13]  /*0180*/  ISETP.EQ.OR P0, PT, R9, RZ, !P0 ;  /* 0x000000ff0900720c */ /* 0x000fda0004702670 */
[----:B------:R-:W-:Y:S05]  /*0190*/  @P0 EXIT ;  /* 0x000000000000094d */ /* 0x000fea0003800000 */
[----:B------:R-:W0:Y:S01]  /*01a0*/  LDCU.64 UR6, c[0x0][0x398] ;  /* 0x00007300ff0677ac */ /* 0x000e220008000a00 */
[----:B------:R-:W-:Y:S01]  /*01b0*/  IMAD.MOV.U32 R7, RZ, RZ, RZ ;  /* 0x000000ffff077224 */ /* 0x000fe200078e00ff */
[C---:B------:R-:W-:Y:S01]  /*01c0*/  IADD3 R11, PT, PT, R9.reuse, 0x1, RZ ;  /* 0x00000001090b7810 */ /* 0x040fe20007ffe0ff */
[C---:B------:R-:W-:Y:S01]  /*01d0*/  IMAD R17, R9.reuse, UR9, RZ ;  /* 0x0000000909117c24 */ /* 0x040fe2000f8e02ff */
[----:B------:R-:W1:Y:S01]  /*01e0*/  LDCU.64 UR4, c[0x0][0x358] ;  /* 0x00006b00ff0477ac */ /* 0x000e620008000a00 */
[--C-:B------:R-:W-:Y:S01]  /*01f0*/  IMAD.WIDE.U32 R4, R9, UR8, R6.reuse ;  /* 0x0000000809047c25 */ /* 0x100fe2000f8e0006 */
[----:B------:R-:W-:Y:S01]  /*0200*/  IADD3 R2, PT, PT, R6, -0x1, RZ ;  /* 0xffffffff06027810 */ /* 0x000fe20007ffe0ff */
[----:B------:R-:W2:Y:S02]  /*0210*/  LDCU.64 UR10, c[0x0][0x3a0] ;  /* 0x00007400ff0a77ac */ /* 0x000ea40008000a00 */
[----:B------:R-:W-:Y:S01]  /*0220*/  IMAD.WIDE.U32 R12, R11, UR8, R6 ;  /* 0x000000080b0c7c25 */ /* 0x000fe2000f8e0006 */
[----:B------:R-:W-:-:S02]  /*0230*/  IADD3 R15, PT, PT, R5, R17, RZ ;  /* 0x00000011050f7210 */ /* 0x000fc40007ffe0ff */
[C---:B------:R-:W-:Y:S01]  /*0240*/  SHF.L.U32 R0, R4.reuse, 0x2, RZ ;  /* 0x0000000204007819 */ /* 0x040fe200000006ff */
[----:B------:R-:W-:Y:S01]  /*0250*/  IMAD.MOV.U32 R3, RZ, RZ, RZ ;  /* 0x000000ffff037224 */ /* 0x000fe200078e00ff */
[----:B------:R-:W-:Y:S01]  /*0260*/  SHF.L.U64.HI R4, R4, 0x2, R15 ;  /* 0x0000000204047819 */ /* 0x000fe2000001020f */
[----:B------:R-:W-:Y:S02]  /*0270*/  VIADD R5, R9, 0xffffffff ;  /* 0xffffffff09057836 */ /* 0x000fe40000000000 */
[----:B------:R-:W-:Y:S01]  /*0280*/  IMAD R11, R11, UR9, R13 ;  /* 0x000000090b0b7c24 */ /* 0x000fe2000f8e020d */
[----:B0-----:R-:W-:Y:S01]  /*0290*/  LEA R8, P1, R12, UR6, 0x2 ;  /* 0x000000060c087c11 */ /* 0x001fe2000f8210ff */
[----:B------:R-:W-:Y:S01]  /*02a0*/  IMAD.WIDE.U32 R2, R9, UR8, R2 ;  /* 0x0000000809027c25 */ /* 0x000fe2000f8e0002 */
[----:B------:R-:W-:Y:S02]  /*02b0*/  IADD3 R10, P0, PT, R0, UR6, RZ ;  /* 0x00000006000a7c10 */ /* 0x000fe4000ff1e0ff */
[----:B------:R-:W-:Y:S01]  /*02c0*/  LEA.HI.X R9, R12, UR7, R11, 0x2, P1 ;  /* 0x000000070c097c11 */ /* 0x000fe200088f140b */
[----:B------:R-:W-:Y:S01]  /*02d0*/  IMAD.WIDE.U32 R6, R5, UR8, R6 ;  /* 0x0000000805067c25 */ /* 0x000fe2000f8e0006 */
[----:B------:R-:W-:-:S02]  /*02e0*/  IADD3.X R11, PT, PT, R4, UR7, RZ, P0, !PT ;  /* 0x00000007040b7c10 */ /* 0x000fc400087fe4ff */
[----:B------:R-:W-:Y:S01]  /*02f0*/  LEA R12, P0, R2, UR6, 0x2 ;  /* 0x00000006020c7c11 */ /* 0x000fe2000f8010ff */
[----:B------:R-:W-:Y:S01]  /*0300*/  IMAD R7, R5, UR9, R7 ;  /* 0x0000000905077c24 */ /* 0x000fe2000f8e0207 */
[C---:B------:R-:W-:Y:S01]  /*0310*/  LEA R14, P1, R6.reuse, UR6, 0x2 ;  /* 0x00000006060e7c11 */ /* 0x040fe2000f8210ff */
[----:B------:R-:W-:Y:S01]  /*0320*/  IMAD.IADD R3, R17, 0x1, R3 ;  /* 0x0000000111037824 */ /* 0x000fe200078e0203 */
[----:B-1----:R-:W3:Y:S01]  /*0330*/  LDG.E R5, desc[UR4][R10.64] ;  /* 0x000000040a057981 */ /* 0x002ee2000c1e1900 */
[----:B------:R-:W0:Y:S01]  /*0340*/  LDCU UR6, c[0x0][0x390] ;  /* 0x00007200ff0677ac */ /* 0x000e220008000800 */
[----:B------:R-:W-:Y:S02]  /*0350*/  LEA.HI.X R15, R6, UR7, R7, 0x2, P1 ;  /* 0x00000007060f7c11 */ /* 0x000fe400088f1407 */
[----:B------:R-:W-:Y:S01]  /*0360*/  LEA.HI.X R13, R2, UR7, R3, 0x2, P0 ;  /* 0x00000007020d7c11 */ /* 0x000fe200080f1403 */
[----:B------:R-:W4:Y:S04]  /*0370*/  LDG.E R8, desc[UR4][R8.64] ;  /* 0x0000000408087981 */ /* 0x000f28000c1e1900 */
[----:B------:R-:W5:Y:S04]  /*0380*/  LDG.E R2, desc[UR4][R10.64+0x4] ;  /* 0x000004040a027981 */ /* 0x000f68000c1e1900 */
[----:B------:R-:W2:Y:S04]  /*0390*/  LDG.E R13, desc[UR4][R12.64] ;  /* 0x000000040c0d7981 */ /* 0x000ea8000c1e1900 */
[----:B------:R-:W2:Y:S01]  /*03a0*/  LDG.E R15, desc[UR4][R14.64] ;  /* 0x000000040e0f7981 */ /* 0x000ea2000c1e1900 */
[----:B---3--:R-:W-:-:S04]  /*03b0*/  FADD R3, R5, R5 ;  /* 0x0000000505037221 */ /* 0x008fc80000000000 */
[----:B----4-:R-:W-:Y:S01]  /*03c0*/  FADD R6, -R3, R8 ;  /* 0x0000000803067221 */ /* 0x010fe20000000100 */
[----:B-----5:R-:W-:-:S04]  /*03d0*/  FADD R2, R2, -R3 ;  /* 0x8000000302027221 */ /* 0x020fc80000000000 */
[----:B--2---:R-:W-:Y:S01]  /*03e0*/  FADD R3, R2, R13 ;  /* 0x0000000d02037221 */ /* 0x004fe20000000000 */
[----:B------:R-:W-:Y:S01]  /*03f0*/  FADD R6, R6, R15 ;  /* 0x0000000f06067221 */ /* 0x000fe20000000000 */
[----:B------:R-:W-:-:S03]  /*0400*/  IADD3 R2, P0, PT, R0, UR10, RZ ;  /* 0x0000000a00027c10 */ /* 0x000fc6000ff1e0ff */
[----:B------:R-:W-:Y:S01]  /*0410*/  FADD R6, R3, R6 ;  /* 0x0000000603067221 */ /* 0x000fe20000000000 */
[----:B------:R-:W-:-:S03]  /*0420*/  IADD3.X R3, PT, PT, R4, UR11, RZ, P0, !PT ;  /* 0x0000000b04037c10 */ /* 0x000fc600087fe4ff */
[----:B0-----:R-:W-:-:S05]  /*0430*/  FFMA R5, R6, UR6, R5 ;  /* 0x0000000606057c23 */ /* 0x001fca0008000005 */
[----:B------:R-:W-:Y:S01]  /*0440*/  STG.E desc[UR4][R2.64], R5 ;  /* 0x0000000502007986 */ /* 0x000fe2000c101904 */
[----:B------:R-:W-:Y:S05]  /*0450*/  EXIT ;  /* 0x000000000000794d */ /* 0x000fea0003800000 */
.L_x_0:
[----:B------:R-:W-:-:S00]  /*0460*/  BRA `(.L_x_0) ;  /* 0xfffffffc00fc7947 */ /* 0x000fc0000383ffff */
[----:B------:R-:W-:-:S00]  /*0470*/  NOP ;  /* 0x0000000000007918 */ /* 0x000fc00000000000 */
        /* <DEDUP_REMOVED lines=8> */
.L_x_1:


//--------------------- .nv.shared.reserved.0     --------------------------
	.section	.nv.shared.reserved.0,"aw",@nobits
	.weak		__nv_reservedSMEM_offset_0_alias
	.size		__nv_reservedSMEM_offset_0_alias, 0, 64
	.other		__nv_reservedSMEM_offset_0_alias,@"STO_CUDA_RESERVED_SHARED STV_DEFAULT"
__nv_reservedSMEM_offset_0_alias:
	.zero		0
	.zero		64


//--------------------- .nv.constant0._Z19step_kernel_mod_devmmfPKfPf --------------------------
	.section	.nv.constant0._Z19step_kernel_mod_devmmfPKfPf,"a",@progbits
	.sectionflags	@""
	.align	4
.nv.constant0._Z19step_kernel_mod_devmmfPKfPf:
	.zero		936


//--------------------- SYMBOLS --------------------------

	.type		.nv.reservedSmem.offset0,@object
	.size		.nv.reservedSmem.offset0,0x4
